//
// Generated by NVIDIA NVVM Compiler
//
// Compiler Build ID: CL-36424714
// Cuda compilation tools, release 13.0, V13.0.88
// Based on NVVM 20.0.0
//

.version 9.0
.target sm_100
.address_size 64

	// .globl	_Z19computeForcesKerneliPK7double3PS_

.visible .entry _Z19computeForcesKerneliPK7double3PS_(
	.param .u32 _Z19computeForcesKerneliPK7double3PS__param_0,
	.param .u64 .ptr .align 1 _Z19computeForcesKerneliPK7double3PS__param_1,
	.param .u64 .ptr .align 1 _Z19computeForcesKerneliPK7double3PS__param_2
)
{
	.reg .pred 	%p<9>;
	.reg .b32 	%r<20>;
	.reg .b64 	%rd<18>;
	.reg .b64 	%fd<150>;

	ld.param.u32 	%r10, [_Z19computeForcesKerneliPK7double3PS__param_0];
	ld.param.u64 	%rd6, [_Z19computeForcesKerneliPK7double3PS__param_1];
	cvta.to.global.u64 	%rd1, %rd6;
	mov.u32 	%r11, %ctaid.x;
	mov.u32 	%r12, %ntid.x;
	mov.u32 	%r13, %tid.x;
	mad.lo.s32 	%r1, %r11, %r12, %r13;
	setp.ge.s32 	%p1, %r1, %r10;
	@%p1 bra 	$L__BB0_11;
	setp.lt.s32 	%p2, %r10, 1;
	mov.f64 	%fd147, 0d0000000000000000;
	mov.f64 	%fd148, %fd147;
	mov.f64 	%fd149, %fd147;
	@%p2 bra 	$L__BB0_10;
	mul.wide.s32 	%rd7, %r1, 24;
	add.s64 	%rd8, %rd1, %rd7;
	ld.global.f64 	%fd1, [%rd8];
	ld.global.f64 	%fd2, [%rd8+8];
	ld.global.f64 	%fd3, [%rd8+16];
	and.b32  	%r2, %r10, 3;
	setp.lt.u32 	%p3, %r10, 4;
	mov.f64 	%fd149, 0d0000000000000000;
	mov.b32 	%r19, 0;
	mov.f64 	%fd148, %fd149;
	mov.f64 	%fd147, %fd149;
	@%p3 bra 	$L__BB0_5;
	and.b32  	%r19, %r10, 2147483644;
	neg.s32 	%r17, %r19;
	add.s64 	%rd17, %rd1, 48;
	mov.f64 	%fd149, 0d0000000000000000;
$L__BB0_4:
	.pragma "nounroll";
	ld.global.f64 	%fd35, [%rd17+-48];
	sub.f64 	%fd36, %fd35, %fd1;
	ld.global.f64 	%fd37, [%rd17+-40];
	sub.f64 	%fd38, %fd37, %fd2;
	ld.global.f64 	%fd39, [%rd17+-32];
	sub.f64 	%fd40, %fd39, %fd3;
	fma.rn.f64 	%fd41, %fd36, %fd36, 0d20CA2FE76A3F9475;
	fma.rn.f64 	%fd42, %fd38, %fd38, %fd41;
	fma.rn.f64 	%fd43, %fd40, %fd40, %fd42;
	rsqrt.approx.f64 	%fd44, %fd43;
	mul.f64 	%fd45, %fd44, %fd44;
	mul.f64 	%fd46, %fd44, %fd45;
	fma.rn.f64 	%fd47, %fd36, %fd46, %fd149;
	fma.rn.f64 	%fd48, %fd38, %fd46, %fd148;
	fma.rn.f64 	%fd49, %fd40, %fd46, %fd147;
	ld.global.f64 	%fd50, [%rd17+-24];
	sub.f64 	%fd51, %fd50, %fd1;
	ld.global.f64 	%fd52, [%rd17+-16];
	sub.f64 	%fd53, %fd52, %fd2;
	ld.global.f64 	%fd54, [%rd17+-8];
	sub.f64 	%fd55, %fd54, %fd3;
	fma.rn.f64 	%fd56, %fd51, %fd51, 0d20CA2FE76A3F9475;
	fma.rn.f64 	%fd57, %fd53, %fd53, %fd56;
	fma.rn.f64 	%fd58, %fd55, %fd55, %fd57;
	rsqrt.approx.f64 	%fd59, %fd58;
	mul.f64 	%fd60, %fd59, %fd59;
	mul.f64 	%fd61, %fd59, %fd60;
	fma.rn.f64 	%fd62, %fd51, %fd61, %fd47;
	fma.rn.f64 	%fd63, %fd53, %fd61, %fd48;
	fma.rn.f64 	%fd64, %fd55, %fd61, %fd49;
	ld.global.f64 	%fd65, [%rd17];
	sub.f64 	%fd66, %fd65, %fd1;
	ld.global.f64 	%fd67, [%rd17+8];
	sub.f64 	%fd68, %fd67, %fd2;
	ld.global.f64 	%fd69, [%rd17+16];
	sub.f64 	%fd70, %fd69, %fd3;
	fma.rn.f64 	%fd71, %fd66, %fd66, 0d20CA2FE76A3F9475;
	fma.rn.f64 	%fd72, %fd68, %fd68, %fd71;
	fma.rn.f64 	%fd73, %fd70, %fd70, %fd72;
	rsqrt.approx.f64 	%fd74, %fd73;
	mul.f64 	%fd75, %fd74, %fd74;
	mul.f64 	%fd76, %fd74, %fd75;
	fma.rn.f64 	%fd77, %fd66, %fd76, %fd62;
	fma.rn.f64 	%fd78, %fd68, %fd76, %fd63;
	fma.rn.f64 	%fd79, %fd70, %fd76, %fd64;
	ld.global.f64 	%fd80, [%rd17+24];
	sub.f64 	%fd81, %fd80, %fd1;
	ld.global.f64 	%fd82, [%rd17+32];
	sub.f64 	%fd83, %fd82, %fd2;
	ld.global.f64 	%fd84, [%rd17+40];
	sub.f64 	%fd85, %fd84, %fd3;
	fma.rn.f64 	%fd86, %fd81, %fd81, 0d20CA2FE76A3F9475;
	fma.rn.f64 	%fd87, %fd83, %fd83, %fd86;
	fma.rn.f64 	%fd88, %fd85, %fd85, %fd87;
	rsqrt.approx.f64 	%fd89, %fd88;
	mul.f64 	%fd90, %fd89, %fd89;
	mul.f64 	%fd91, %fd89, %fd90;
	fma.rn.f64 	%fd149, %fd81, %fd91, %fd77;
	fma.rn.f64 	%fd148, %fd83, %fd91, %fd78;
	fma.rn.f64 	%fd147, %fd85, %fd91, %fd79;
	add.s32 	%r17, %r17, 4;
	add.s64 	%rd17, %rd17, 96;
	setp.ne.s32 	%p4, %r17, 0;
	@%p4 bra 	$L__BB0_4;
$L__BB0_5:
	setp.eq.s32 	%p5, %r2, 0;
	@%p5 bra 	$L__BB0_10;
	setp.eq.s32 	%p6, %r2, 1;
	@%p6 bra 	$L__BB0_8;
	mul.wide.u32 	%rd9, %r19, 24;
	add.s64 	%rd10, %rd1, %rd9;
	ld.global.f64 	%fd93, [%rd10];
	sub.f64 	%fd94, %fd93, %fd1;
	ld.global.f64 	%fd95, [%rd10+8];
	sub.f64 	%fd96, %fd95, %fd2;
	ld.global.f64 	%fd97, [%rd10+16];
	sub.f64 	%fd98, %fd97, %fd3;
	fma.rn.f64 	%fd99, %fd94, %fd94, 0d20CA2FE76A3F9475;
	fma.rn.f64 	%fd100, %fd96, %fd96, %fd99;
	fma.rn.f64 	%fd101, %fd98, %fd98, %fd100;
	rsqrt.approx.f64 	%fd102, %fd101;
	mul.f64 	%fd103, %fd102, %fd102;
	mul.f64 	%fd104, %fd102, %fd103;
	fma.rn.f64 	%fd105, %fd94, %fd104, %fd149;
	fma.rn.f64 	%fd106, %fd96, %fd104, %fd148;
	fma.rn.f64 	%fd107, %fd98, %fd104, %fd147;
	ld.global.f64 	%fd108, [%rd10+24];
	sub.f64 	%fd109, %fd108, %fd1;
	ld.global.f64 	%fd110, [%rd10+32];
	sub.f64 	%fd111, %fd110, %fd2;
	ld.global.f64 	%fd112, [%rd10+40];
	sub.f64 	%fd113, %fd112, %fd3;
	fma.rn.f64 	%fd114, %fd109, %fd109, 0d20CA2FE76A3F9475;
	fma.rn.f64 	%fd115, %fd111, %fd111, %fd114;
	fma.rn.f64 	%fd116, %fd113, %fd113, %fd115;
	rsqrt.approx.f64 	%fd117, %fd116;
	mul.f64 	%fd118, %fd117, %fd117;
	mul.f64 	%fd119, %fd117, %fd118;
	fma.rn.f64 	%fd149, %fd109, %fd119, %fd105;
	fma.rn.f64 	%fd148, %fd111, %fd119, %fd106;
	fma.rn.f64 	%fd147, %fd113, %fd119, %fd107;
	add.s32 	%r19, %r19, 2;
$L__BB0_8:
	and.b32  	%r16, %r10, 1;
	setp.eq.b32 	%p7, %r16, 1;
	not.pred 	%p8, %p7;
	@%p8 bra 	$L__BB0_10;
	mul.wide.u32 	%rd11, %r19, 24;
	add.s64 	%rd12, %rd1, %rd11;
	ld.global.f64 	%fd120, [%rd12];
	sub.f64 	%fd121, %fd120, %fd1;
	ld.global.f64 	%fd122, [%rd12+8];
	sub.f64 	%fd123, %fd122, %fd2;
	ld.global.f64 	%fd124, [%rd12+16];
	sub.f64 	%fd125, %fd124, %fd3;
	fma.rn.f64 	%fd126, %fd121, %fd121, 0d20CA2FE76A3F9475;
	fma.rn.f64 	%fd127, %fd123, %fd123, %fd126;
	fma.rn.f64 	%fd128, %fd125, %fd125, %fd127;
	rsqrt.approx.f64 	%fd129, %fd128;
	mul.f64 	%fd130, %fd129, %fd129;
	mul.f64 	%fd131, %fd129, %fd130;
	fma.rn.f64 	%fd149, %fd121, %fd131, %fd149;
	fma.rn.f64 	%fd148, %fd123, %fd131, %fd148;
	fma.rn.f64 	%fd147, %fd125, %fd131, %fd147;
$L__BB0_10:
	ld.param.u64 	%rd16, [_Z19computeForcesKerneliPK7double3PS__param_2];
	cvta.to.global.u64 	%rd13, %rd16;
	mul.wide.s32 	%rd14, %r1, 24;
	add.s64 	%rd15, %rd13, %rd14;
	st.global.f64 	[%rd15], %fd149;
	st.global.f64 	[%rd15+8], %fd148;
	st.global.f64 	[%rd15+16], %fd147;
$L__BB0_11:
	ret;

}


// ===== COMPILED SASS (sm_100) =====

	.target	sm_100

	.elftype	@"ET_EXEC"


//--------------------- .note.nv.tkinfo           --------------------------
	.section	.note.nv.tkinfo,"",@"SHT_NOTE"
	.sectionflags	@"SHF_NOTE_NV_TKINFO"
	.tkinfo
        /*0018*/ 	.word	0x00000002
        /*0030*/ 	.string	""
        /*0030*/ 	.string	"ptxas"
        /*0030*/ 	.string	"Cuda compilation tools, release 13.0, V13.0.88"
        /*0030*/ 	.string	"Build cuda_13.0.r13.0/compiler.36424714_0"
        /*0030*/ 	.string	"-arch sm_100 -m 64 "



//--------------------- .note.nv.cuinfo           --------------------------
	.section	.note.nv.cuinfo,"",@"SHT_NOTE"
	.sectionflags	@"SHF_NOTE_NV_CUINFO"
        /*0018*/ 	.short	0x0002
        /*001a*/ 	.short	0x0064
        /*001c*/ 	.short	0x0082
	.zero		2


//--------------------- .nv.info                  --------------------------
	.section	.nv.info,"",@"SHT_CUDA_INFO"
	.align	4


	//----- nvinfo : EIATTR_REGCOUNT
	.align		4
        /*0000*/ 	.byte	0x04, 0x2f
        /*0002*/ 	.short	(.L_1 - .L_0)
	.align		4
.L_0:
        /*0004*/ 	.word	index@(_Z19computeForcesKerneliPK7double3PS_)
        /*0008*/ 	.word	0x00000028


	//----- nvinfo : EIATTR_FRAME_SIZE
	.align		4
.L_1:
        /*000c*/ 	.byte	0x04, 0x11
        /*000e*/ 	.short	(.L_3 - .L_2)
	.align		4
.L_2:
        /*0010*/ 	.word	index@($__internal_0_$__cuda_sm20_drsqrt_f64_slowpath_v2)
        /*0014*/ 	.word	0x00000000


	//----- nvinfo : EIATTR_FRAME_SIZE
	.align		4
.L_3:
        /*0018*/ 	.byte	0x04, 0x11
        /*001a*/ 	.short	(.L_5 - .L_4)
	.align		4
.L_4:
        /*001c*/ 	.word	index@(_Z19computeForcesKerneliPK7double3PS_)
        /*0020*/ 	.word	0x00000000


	//----- nvinfo : EIATTR_MIN_STACK_SIZE
	.align		4
.L_5:
        /*0024*/ 	.byte	0x04, 0x12
        /*0026*/ 	.short	(.L_7 - .L_6)
	.align		4
.L_6:
        /*0028*/ 	.word	index@(_Z19computeForcesKerneliPK7double3PS_)
        /*002c*/ 	.word	0x00000000
.L_7:


//--------------------- .nv.compat                --------------------------
	.section	.nv.compat,"",@"SHT_CUDA_COMPAT_INFO"
	.align	4
        /*0000*/ 	.byte	0x02, 0x09, 0x00, 0x00, 0x02, 0x02, 0x01, 0x00, 0x02, 0x05, 0x05, 0x00, 0x03, 0x07, 0x01, 0x01
        /*0010*/ 	.byte	0x02, 0x03, 0x00, 0x00, 0x02, 0x06, 0x01, 0x00, 0x04, 0x0b, 0x08, 0x00, 0x01, 0x00, 0x00, 0x00
        /*0020*/ 	.byte	0x00, 0x00, 0x00, 0x00


//--------------------- .nv.info._Z19computeForcesKerneliPK7double3PS_ --------------------------
	.section	.nv.info._Z19computeForcesKerneliPK7double3PS_,"",@"SHT_CUDA_INFO"
	.sectionflags	@""
	.align	4


	//----- nvinfo : EIATTR_CUDA_API_VERSION
	.align		4
        /*0000*/ 	.byte	0x04, 0x37
        /*0002*/ 	.short	(.L_9 - .L_8)
.L_8:
        /*0004*/ 	.word	0x00000082


	//----- nvinfo : EIATTR_KPARAM_INFO
	.align		4
.L_9:
        /*0008*/ 	.byte	0x04, 0x17
        /*000a*/ 	.short	(.L_11 - .L_10)
.L_10:
        /*000c*/ 	.word	0x00000000
        /*0010*/ 	.short	0x0002
        /*0012*/ 	.short	0x0010
        /*0014*/ 	.byte	0x00, 0xf5, 0x21, 0x00


	//----- nvinfo : EIATTR_KPARAM_INFO
	.align		4
.L_11:
        /*0018*/ 	.byte	0x04, 0x17
        /*001a*/ 	.short	(.L_13 - .L_12)
.L_12:
        /*001c*/ 	.word	0x00000000
        /*0020*/ 	.short	0x0001
        /*0022*/ 	.short	0x0008
        /*0024*/ 	.byte	0x00, 0xf5, 0x21, 0x00


	//----- nvinfo : EIATTR_KPARAM_INFO
	.align		4
.L_13:
        /*0028*/ 	.byte	0x04, 0x17
        /*002a*/ 	.short	(.L_15 - .L_14)
.L_14:
        /*002c*/ 	.word	0x00000000
        /*0030*/ 	.short	0x0000
        /*0032*/ 	.short	0x0000
        /*0034*/ 	.byte	0x00, 0xf0, 0x11, 0x00


	//----- nvinfo : EIATTR_SPARSE_MMA_MASK
	.align		4
.L_15:
        /*0038*/ 	.byte	0x03, 0x50
        /*003a*/ 	.short	0x0000


	//----- nvinfo : EIATTR_MAXREG_COUNT
	.align		4
        /*003c*/ 	.byte	0x03, 0x1b
        /*003e*/ 	.short	0x00ff


	//----- nvinfo : EIATTR_MERCURY_ISA_VERSION
	.align		4
        /*0040*/ 	.byte	0x03, 0x5f
        /*0042*/ 	.short	0x0101


	//----- nvinfo : EIATTR_VRC_CTA_INIT_COUNT
	.align		4
        /*0044*/ 	.byte	0x02, 0x4a
	.zero		1
	.zero		1


	//----- nvinfo : EIATTR_EXIT_INSTR_OFFSETS
	.align		4
        /*0048*/ 	.byte	0x04, 0x1c
        /*004a*/ 	.short	(.L_17 - .L_16)


	//   ....[0]....
.L_16:
        /*004c*/ 	.word	0x00000070


	//   ....[1]....
        /*0050*/ 	.word	0x000012f0


	//----- nvinfo : EIATTR_CRS_STACK_SIZE
	.align		4
.L_17:
        /*0054*/ 	.byte	0x04, 0x1e
        /*0056*/ 	.short	(.L_19 - .L_18)
.L_18:
        /*0058*/ 	.word	0x00000000


	//----- nvinfo : EIATTR_CBANK_PARAM_SIZE
	.align		4
.L_19:
        /*005c*/ 	.byte	0x03, 0x19
        /*005e*/ 	.short	0x0018


	//----- nvinfo : EIATTR_PARAM_CBANK
	.align		4
        /*0060*/ 	.byte	0x04, 0x0a
        /*0062*/ 	.short	(.L_21 - .L_20)
	.align		4
.L_20:
        /*0064*/ 	.word	index@(.nv.constant0._Z19computeForcesKerneliPK7double3PS_)
        /*0068*/ 	.short	0x0380
        /*006a*/ 	.short	0x0018


	//----- nvinfo : EIATTR_SW_WAR
	.align		4
.L_21:
        /*006c*/ 	.byte	0x04, 0x36
        /*006e*/ 	.short	(.L_23 - .L_22)
.L_22:
        /*0070*/ 	.word	0x00000008
.L_23:


//--------------------- .nv.callgraph             --------------------------
	.section	.nv.callgraph,"",@"SHT_CUDA_CALLGRAPH"
	.align	4
	.sectionentsize	8
	.align		4
        /*0000*/ 	.word	0x00000000
	.align		4
        /*0004*/ 	.word	0xffffffff
	.align		4
        /*0008*/ 	.word	0x00000000
	.align		4
        /*000c*/ 	.word	0xfffffffe
	.align		4
        /*0010*/ 	.word	0x00000000
	.align		4
        /*0014*/ 	.word	0xfffffffd
	.align		4
        /*0018*/ 	.word	0x00000000
	.align		4
        /*001c*/ 	.word	0xfffffffc


//--------------------- .text._Z19computeForcesKerneliPK7double3PS_ --------------------------
	.section	.text._Z19computeForcesKerneliPK7double3PS_,"ax",@progbits
	.align	128
        .global         _Z19computeForcesKerneliPK7double3PS_
        .type           _Z19computeForcesKerneliPK7double3PS_,@function
        .size           _Z19computeForcesKerneliPK7double3PS_,(.L_x_23 - _Z19computeForcesKerneliPK7double3PS_)
        .other          _Z19computeForcesKerneliPK7double3PS_,@"STO_CUDA_ENTRY STV_DEFAULT"
_Z19computeForcesKerneliPK7double3PS_:
.text._Z19computeForcesKerneliPK7double3PS_:
[----:B------:R-:W-:Y:S01]  /*0000*/  LDC R1, c[0x0][0x37c] ;  /* 0x0000df00ff017b82 */ /* 0x000fe20000000800 */
[----:B------:R-:W0:Y:S07]  /*0010*/  S2R R3, SR_TID.X ;  /* 0x0000000000037919 */ /* 0x000e2e0000002100 */
[----:B------:R-:W0:Y:S01]  /*0020*/  S2UR UR4, SR_CTAID.X ;  /* 0x00000000000479c3 */ /* 0x000e220000002500 */
[----:B------:R-:W1:Y:S07]  /*0030*/  LDCU UR9, c[0x0][0x380] ;  /* 0x00007000ff0977ac */ /* 0x000e6e0008000800 */
[----:B------:R-:W0:Y:S02]  /*0040*/  LDC R2, c[0x0][0x360] ;  /* 0x0000d800ff027b82 */ /* 0x000e240000000800 */
[----:B0-----:R-:W-:-:S05]  /*0050*/  IMAD R2, R2, UR4, R3 ;  /* 0x0000000402027c24 */ /* 0x001fca000f8e0203 */
[----:B-1----:R-:W-:-:S13]  /*0060*/  ISETP.GE.AND P0, PT, R2, UR9, PT ;  /* 0x0000000902007c0c */ /* 0x002fda000bf06270 */
[----:B------:R-:W-:Y:S05]  /*0070*/  @P0 EXIT ;  /* 0x000000000000094d */ /* 0x000fea0003800000 */
[----:B------:R-:W-:Y:S01]  /*0080*/  UISETP.GE.AND UP0, UPT, UR9, 0x1, UPT ;  /* 0x000000010900788c */ /* 0x000fe2000bf06270 */
[----:B------:R-:W-:Y:S02]  /*0090*/  CS2R R20, SRZ ;  /* 0x0000000000147805 */ /* 0x000fe4000001ff00 */
[----:B------:R-:W-:Y:S02]  /*00a0*/  CS2R R10, SRZ ;  /* 0x00000000000a7805 */ /* 0x000fe4000001ff00 */
[----:B------:R-:W-:Y:S01]  /*00b0*/  CS2R R12, SRZ ;  /* 0x00000000000c7805 */ /* 0x000fe2000001ff00 */
[----:B------:R-:W0:Y:S03]  /*00c0*/  LDCU.64 UR10, c[0x0][0x358] ;  /* 0x00006b00ff0a77ac */ /* 0x000e260008000a00 */
[----:B------:R-:W-:Y:S05]  /*00d0*/  BRA.U !UP0, `(.L_x_0) ;  /* 0x0000001108707547 */ /* 0x000fea000b800000 */
[----:B------:R-:W1:Y:S02]  /*00e0*/  LDC.64 R4, c[0x0][0x388] ;  /* 0x0000e200ff047b82 */ /* 0x000e640000000a00 */
[----:B-1----:R-:W-:-:S05]  /*00f0*/  IMAD.WIDE R4, R2, 0x18, R4 ;  /* 0x0000001802047825 */ /* 0x002fca00078e0204 */
[----:B0-----:R0:W5:Y:S04]  /*0100*/  LDG.E.64 R32, desc[UR10][R4.64] ;  /* 0x0000000a04207981 */ /* 0x001168000c1e1b00 */
[----:B------:R0:W5:Y:S04]  /*0110*/  LDG.E.64 R30, desc[UR10][R4.64+0x8] ;  /* 0x0000080a041e7981 */ /* 0x000168000c1e1b00 */
[----:B------:R0:W5:Y:S01]  /*0120*/  LDG.E.64 R28, desc[UR10][R4.64+0x10] ;  /* 0x0000100a041c7981 */ /* 0x000162000c1e1b00 */
[----:B------:R-:W-:Y:S01]  /*0130*/  UISETP.GE.U32.AND UP0, UPT, UR9, 0x4, UPT ;  /* 0x000000040900788c */ /* 0x000fe2000bf06070 */
[----:B------:R-:W-:Y:S01]  /*0140*/  IMAD.MOV.U32 R0, RZ, RZ, RZ ;  /* 0x000000ffff007224 */ /* 0x000fe200078e00ff */
[----:B------:R-:W-:-:S02]  /*0150*/  CS2R R12, SRZ ;  /* 0x00000000000c7805 */ /* 0x000fc4000001ff00 */
[----:B------:R-:W-:Y:S02]  /*0160*/  CS2R R10, SRZ ;  /* 0x00000000000a7805 */ /* 0x000fe4000001ff00 */
[----:B------:R-:W-:Y:S01]  /*0170*/  CS2R R20, SRZ ;  /* 0x0000000000147805 */ /* 0x000fe2000001ff00 */
[----:B------:R-:W-:Y:S02]  /*0180*/  ULOP3.LUT UR6, UR9, 0x3, URZ, 0xc0, !UPT ;  /* 0x0000000309067892 */ /* 0x000fe4000f8ec0ff */
[----:B0-----:R-:W-:Y:S10]  /*0190*/  BRA.U !UP0, `(.L_x_1) ;  /* 0x0000000908687547 */ /* 0x001ff4000b800000 */
[----:B------:R-:W0:Y:S01]  /*01a0*/  LDCU.64 UR4, c[0x0][0x388] ;  /* 0x00007100ff0477ac */ /* 0x000e220008000a00 */
[----:B------:R-:W-:Y:S01]  /*01b0*/  CS2R R12, SRZ ;  /* 0x00000000000c7805 */ /* 0x000fe2000001ff00 */
[----:B------:R-:W-:-:S04]  /*01c0*/  ULOP3.LUT UR7, UR9, 0x7ffffffc, URZ, 0xc0, !UPT ;  /* 0x7ffffffc09077892 */ /* 0x000fc8000f8ec0ff */
[----:B------:R-:W-:Y:S02]  /*01d0*/  UIADD3 UR8, UPT, UPT, -UR7, URZ, URZ ;  /* 0x000000ff07087290 */ /* 0x000fe4000fffe1ff */
[----:B------:R-:W-:Y:S01]  /*01e0*/  IMAD.U32 R0, RZ, RZ, UR7 ;  /* 0x00000007ff007e24 */ /* 0x000fe2000f8e00ff */
[----:B0-----:R-:W-:-:S04]  /*01f0*/  UIADD3 UR4, UP0, UPT, UR4, 0x30, URZ ;  /* 0x0000003004047890 */ /* 0x001fc8000ff1e0ff */
[----:B------:R-:W-:Y:S02]  /*0200*/  UIADD3.X UR5, UPT, UPT, URZ, UR5, URZ, UP0, !UPT ;  /* 0x00000005ff057290 */ /* 0x000fe400087fe4ff */
[----:B------:R-:W-:-:S04]  /*0210*/  MOV R26, UR4 ;  /* 0x00000004001a7c02 */ /* 0x000fc80008000f00 */
[----:B------:R-:W-:-:S07]  /*0220*/  IMAD.U32 R27, RZ, RZ, UR5 ;  /* 0x00000005ff1b7e24 */ /* 0x000fce000f8e00ff */
.L_x_10:
[----:B------:R-:W2:Y:S04]  /*0230*/  LDG.E.64 R24, desc[UR10][R26.64+-0x30] ;  /* 0xffffd00a1a187981 */ /* 0x000ea8000c1e1b00 */
[----:B------:R-:W3:Y:S04]  /*0240*/  LDG.E.64 R22, desc[UR10][R26.64+-0x28] ;  /* 0xffffd80a1a167981 */ /* 0x000ee8000c1e1b00 */
[----:B------:R-:W4:Y:S01]  /*0250*/  LDG.E.64 R8, desc[UR10][R26.64+-0x20] ;  /* 0xffffe00a1a087981 */ /* 0x000f22000c1e1b00 */
[----:B------:R-:W-:Y:S01]  /*0260*/  UMOV UR4, 0x6a3f9475 ;  /* 0x6a3f947500047882 */ /* 0x000fe20000000000 */
[----:B------:R-:W-:Y:S01]  /*0270*/  UMOV UR5, 0x20ca2fe7 ;  /* 0x20ca2fe700057882 */ /* 0x000fe20000000000 */
[----:B------:R-:W-:Y:S01]  /*0280*/  IMAD.MOV.U32 R34, RZ, RZ, RZ ;  /* 0x000000ffff227224 */ /* 0x000fe200078e00ff */
[----:B------:R-:W-:Y:S01]  /*0290*/  MOV R14, 0x0 ;  /* 0x00000000000e7802 */ /* 0x000fe20000000f00 */
[----:B------:R-:W-:Y:S01]  /*02a0*/  IMAD.MOV.U32 R15, RZ, RZ, 0x3fd80000 ;  /* 0x3fd80000ff0f7424 */ /* 0x000fe200078e00ff */
[----:B------:R-:W-:Y:S01]  /*02b0*/  BSSY.RECONVERGENT B0, `(.L_x_2) ;  /* 0x0000015000007945 */ /* 0x000fe20003800200 */
[----:B--2--5:R-:W-:-:S02]  /*02c0*/  DADD R24, -R32, R24 ;  /* 0x0000000020187229 */ /* 0x024fc40000000118 */
[----:B---3--:R-:W-:-:S06]  /*02d0*/  DADD R22, -R30, R22 ;  /* 0x000000001e167229 */ /* 0x008fcc0000000116 */
[----:B------:R-:W-:Y:S02]  /*02e0*/  DFMA R4, R24, R24, UR4 ;  /* 0x0000000418047e2b */ /* 0x000fe40008000018 */
[----:B----4-:R-:W-:-:S06]  /*02f0*/  DADD R8, -R28, R8 ;  /* 0x000000001c087229 */ /* 0x010fcc0000000108 */
[----:B------:R-:W-:-:S08]  /*0300*/  DFMA R4, R22, R22, R4 ;  /* 0x000000161604722b */ /* 0x000fd00000000004 */
[----:B------:R-:W-:-:S06]  /*0310*/  DFMA R6, R8, R8, R4 ;  /* 0x000000080806722b */ /* 0x000fcc0000000004 */
[----:B------:R-:W0:Y:S04]  /*0320*/  MUFU.RSQ64H R35, R7 ;  /* 0x0000000700237308 */ /* 0x000e280000001c00 */
[----:B------:R-:W-:-:S05]  /*0330*/  VIADD R3, R7, 0xfff00000 ;  /* 0xfff0000007037836 */ /* 0x000fca0000000000 */
[----:B------:R-:W-:Y:S01]  /*0340*/  ISETP.GE.U32.AND P0, PT, R3, 0x7fe00000, PT ;  /* 0x7fe000000300780c */ /* 0x000fe20003f06070 */
[----:B0-----:R-:W-:-:S08]  /*0350*/  DMUL R4, R34, R34 ;  /* 0x0000002222047228 */ /* 0x001fd00000000000 */
[----:B------:R-:W-:-:S08]  /*0360*/  DFMA R4, R6, -R4, 1 ;  /* 0x3ff000000604742b */ /* 0x000fd00000000804 */
[----:B------:R-:W-:Y:S02]  /*0370*/  DFMA R14, R4, R14, 0.5 ;  /* 0x3fe00000040e742b */ /* 0x000fe4000000000e */
[----:B------:R-:W-:-:S08]  /*0380*/  DMUL R4, R34, R4 ;  /* 0x0000000422047228 */ /* 0x000fd00000000000 */
[----:B------:R-:W-:Y:S01]  /*0390*/  DFMA R34, R14, R4, R34 ;  /* 0x000000040e22722b */ /* 0x000fe20000000022 */
[----:B------:R-:W-:Y:S10]  /*03a0*/  @!P0 BRA `(.L_x_3) ;  /* 0x0000000000148947 */ /* 0x000ff40003800000 */
[----:B------:R-:W-:Y:S02]  /*03b0*/  MOV R3, R7 ;  /* 0x0000000700037202 */ /* 0x000fe40000000f00 */
[----:B------:R-:W-:-:S07]  /*03c0*/  MOV R4, 0x3e0 ;  /* 0x000003e000047802 */ /* 0x000fce0000000f00 */
[----:B------:R-:W-:Y:S05]  /*03d0*/  CALL.REL.NOINC `($__internal_0_$__cuda_sm20_drsqrt_f64_slowpath_v2) ;  /* 0x0000000c00c87944 */ /* 0x000fea0003c00000 */
[----:B------:R-:W-:Y:S02]  /*03e0*/  IMAD.MOV.U32 R34, RZ, RZ, R6 ;  /* 0x000000ffff227224 */ /* 0x000fe400078e0006 */
[----:B------:R-:W-:-:S07]  /*03f0*/  IMAD.MOV.U32 R35, RZ, RZ, R3 ;  /* 0x000000ffff237224 */ /* 0x000fce00078e0003 */
.L_x_3:
[----:B------:R-:W-:Y:S05]  /*0400*/  BSYNC.RECONVERGENT B0 ;  /* 0x0000000000007941 */ /* 0x000fea0003800200 */
.L_x_2:
[----:B------:R-:W2:Y:S04]  /*0410*/  LDG.E.64 R18, desc[UR10][R26.64+-0x18] ;  /* 0xffffe80a1a127981 */ /* 0x000ea8000c1e1b00 */
[----:B------:R-:W3:Y:S04]  /*0420*/  LDG.E.64 R16, desc[UR10][R26.64+-0x10] ;  /* 0xfffff00a1a107981 */ /* 0x000ee8000c1e1b00 */
[----:B------:R-:W4:Y:S01]  /*0430*/  LDG.E.64 R14, desc[UR10][R26.64+-0x8] ;  /* 0xfffff80a1a0e7981 */ /* 0x000f22000c1e1b00 */
[----:B------:R-:W-:Y:S01]  /*0440*/  UMOV UR4, 0x6a3f9475 ;  /* 0x6a3f947500047882 */ /* 0x000fe20000000000 */
[----:B------:R-:W-:Y:S01]  /*0450*/  UMOV UR5, 0x20ca2fe7 ;  /* 0x20ca2fe700057882 */ /* 0x000fe20000000000 */
[----:B------:R-:W-:Y:S01]  /*0460*/  BSSY.RECONVERGENT B0, `(.L_x_4) ;  /* 0x000001d000007945 */ /* 0x000fe20003800200 */
[----:B--2---:R-:W-:-:S02]  /*0470*/  DADD R18, -R32, R18 ;  /* 0x0000000020127229 */ /* 0x004fc40000000112 */
[----:B---3--:R-:W-:-:S06]  /*0480*/  DADD R16, -R30, R16 ;  /* 0x000000001e107229 */ /* 0x008fcc0000000110 */
[----:B------:R-:W-:Y:S02]  /*0490*/  DFMA R4, R18, R18, UR4 ;  /* 0x0000000412047e2b */ /* 0x000fe40008000012 */
[----:B----4-:R-:W-:-:S06]  /*04a0*/  DADD R14, -R28, R14 ;  /* 0x000000001c0e7229 */ /* 0x010fcc000000010e */
[----:B------:R-:W-:-:S08]  /*04b0*/  DFMA R4, R16, R16, R4 ;  /* 0x000000101004722b */ /* 0x000fd00000000004 */
[----:B------:R-:W-:Y:S02]  /*04c0*/  DFMA R6, R14, R14, R4 ;  /* 0x0000000e0e06722b */ /* 0x000fe40000000004 */
[----:B------:R-:W-:-:S08]  /*04d0*/  DMUL R4, R34, R34 ;  /* 0x0000002222047228 */ /* 0x000fd00000000000 */
[----:B------:R-:W-:Y:S01]  /*04e0*/  DMUL R34, R4, R34 ;  /* 0x0000002204227228 */ /* 0x000fe20000000000 */
[----:B------:R-:W-:Y:S01]  /*04f0*/  IADD3 R3, PT, PT, R7, -0x100000, RZ ;  /* 0xfff0000007037810 */ /* 0x000fe20007ffe0ff */
[----:B------:R-:W0:Y:S01]  /*0500*/  MUFU.RSQ64H R5, R7 ;  /* 0x0000000700057308 */ /* 0x000e220000001c00 */
[----:B------:R-:W-:Y:S02]  /*0510*/  MOV R4, RZ ;  /* 0x000000ff00047202 */ /* 0x000fe40000000f00 */
[----:B------:R-:W-:-:S03]  /*0520*/  ISETP.GE.U32.AND P0, PT, R3, 0x7fe00000, PT ;  /* 0x7fe000000300780c */ /* 0x000fc60003f06070 */
[-C--:B------:R-:W-:Y:S02]  /*0530*/  DFMA R10, R22, R34.reuse, R10 ;  /* 0x00000022160a722b */ /* 0x080fe4000000000a */
[-C--:B------:R-:W-:Y:S01]  /*0540*/  DFMA R8, R8, R34.reuse, R20 ;  /* 0x000000220808722b */ /* 0x080fe20000000014 */
[----:B------:R-:W-:Y:S01]  /*0550*/  IMAD.MOV.U32 R20, RZ, RZ, 0x0 ;  /* 0x00000000ff147424 */ /* 0x000fe200078e00ff */
[----:B------:R-:W-:Y:S01]  /*0560*/  DFMA R12, R24, R34, R12 ;  /* 0x00000022180c722b */ /* 0x000fe2000000000c */
[----:B------:R-:W-:Y:S01]  /*0570*/  IMAD.MOV.U32 R21, RZ, RZ, 0x3fd80000 ;  /* 0x3fd80000ff157424 */ /* 0x000fe200078e00ff */
[----:B0-----:R-:W-:-:S08]  /*0580*/  DMUL R22, R4, R4 ;  /* 0x0000000404167228 */ /* 0x001fd00000000000 */
[----:B------:R-:W-:-:S08]  /*0590*/  DFMA R22, R6, -R22, 1 ;  /* 0x3ff000000616742b */ /* 0x000fd00000000816 */
[----:B------:R-:W-:Y:S02]  /*05a0*/  DFMA R20, R22, R20, 0.5 ;  /* 0x3fe000001614742b */ /* 0x000fe40000000014 */
[----:B------:R-:W-:-:S08]  /*05b0*/  DMUL R22, R4, R22 ;  /* 0x0000001604167228 */ /* 0x000fd00000000000 */
[----:B------:R-:W-:Y:S01]  /*05c0*/  DFMA R4, R20, R22, R4 ;  /* 0x000000161404722b */ /* 0x000fe20000000004 */
[----:B------:R-:W-:Y:S10]  /*05d0*/  @!P0 BRA `(.L_x_5) ;  /* 0x0000000000148947 */ /* 0x000ff40003800000 */
[----:B------:R-:W-:Y:S01]  /*05e0*/  IMAD.MOV.U32 R3, RZ, RZ, R7 ;  /* 0x000000ffff037224 */ /* 0x000fe200078e0007 */
[----:B------:R-:W-:-:S07]  /*05f0*/  MOV R4, 0x610 ;  /* 0x0000061000047802 */ /* 0x000fce0000000f00 */
[----:B------:R-:W-:Y:S05]  /*0600*/  CALL.REL.NOINC `($__internal_0_$__cuda_sm20_drsqrt_f64_slowpath_v2) ;  /* 0x0000000c003c7944 */ /* 0x000fea0003c00000 */
[----:B------:R-:W-:Y:S01]  /*0610*/  IMAD.MOV.U32 R4, RZ, RZ, R6 ;  /* 0x000000ffff047224 */ /* 0x000fe200078e0006 */
[----:B------:R-:W-:-:S07]  /*0620*/  MOV R5, R3 ;  /* 0x0000000300057202 */ /* 0x000fce0000000f00 */
.L_x_5:
[----:B------:R-:W-:Y:S05]  /*0630*/  BSYNC.RECONVERGENT B0 ;  /* 0x0000000000007941 */ /* 0x000fea0003800200 */
.L_x_4:
[----:B------:R-:W2:Y:S04]  /*0640*/  LDG.E.64 R24, desc[UR10][R26.64] ;  /* 0x0000000a1a187981 */ /* 0x000ea8000c1e1b00 */
[----:B------:R-:W3:Y:S04]  /*0650*/  LDG.E.64 R22, desc[UR10][R26.64+0x8] ;  /* 0x0000080a1a167981 */ /* 0x000ee8000c1e1b00 */
[----:B------:R-:W4:Y:S01]  /*0660*/  LDG.E.64 R20, desc[UR10][R26.64+0x10] ;  /* 0x0000100a1a147981 */ /* 0x000f22000c1e1b00 */
[----:B------:R-:W-:Y:S01]  /*0670*/  UMOV UR4, 0x6a3f9475 ;  /* 0x6a3f947500047882 */ /* 0x000fe20000000000 */
[----:B------:R-:W-:Y:S01]  /*0680*/  UMOV UR5, 0x20ca2fe7 ;  /* 0x20ca2fe700057882 */ /* 0x000fe20000000000 */
[-C--:B------:R-:W-:Y:S01]  /*0690*/  DMUL R34, R4, R4.reuse ;  /* 0x0000000404227228 */ /* 0x080fe20000000000 */
[----:B------:R-:W-:Y:S07]  /*06a0*/  BSSY.RECONVERGENT B0, `(.L_x_6) ;  /* 0x000001c000007945 */ /* 0x000fee0003800200 */
[----:B------:R-:W-:Y:S01]  /*06b0*/  DMUL R34, R34, R4 ;  /* 0x0000000422227228 */ /* 0x000fe20000000000 */
[----:B------:R-:W-:-:S07]  /*06c0*/  IMAD.MOV.U32 R4, RZ, RZ, RZ ;  /* 0x000000ffff047224 */ /* 0x000fce00078e00ff */
[-C--:B------:R-:W-:Y:S02]  /*06d0*/  DFMA R16, R16, R34.reuse, R10 ;  /* 0x000000221010722b */ /* 0x080fe4000000000a */
[-C--:B------:R-:W-:Y:S01]  /*06e0*/  DFMA R14, R14, R34.reuse, R8 ;  /* 0x000000220e0e722b */ /* 0x080fe20000000008 */
[----:B------:R-:W-:Y:S01]  /*06f0*/  IMAD.MOV.U32 R8, RZ, RZ, 0x0 ;  /* 0x00000000ff087424 */ /* 0x000fe200078e00ff */
[----:B------:R-:W-:Y:S01]  /*0700*/  MOV R9, 0x3fd80000 ;  /* 0x3fd8000000097802 */ /* 0x000fe20000000f00 */
[----:B------:R-:W-:Y:S02]  /*0710*/  DFMA R18, R18, R34, R12 ;  /* 0x000000221212722b */ /* 0x000fe4000000000c */
[----:B--2---:R-:W-:Y:S02]  /*0720*/  DADD R24, -R32, R24 ;  /* 0x0000000020187229 */ /* 0x004fe40000000118 */
        /* <DEDUP_REMOVED lines=17> */
[----:B------:R-:W-:Y:S01]  /*0840*/  MOV R4, R6 ;  /* 0x0000000600047202 */ /* 0x000fe20000000f00 */
[----:B------:R-:W-:-:S07]  /*0850*/  IMAD.MOV.U32 R5, RZ, RZ, R3 ;  /* 0x000000ffff057224 */ /* 0x000fce00078e0003 */
.L_x_7:
[----:B------:R-:W-:Y:S05]  /*0860*/  BSYNC.RECONVERGENT B0 ;  /* 0x0000000000007941 */ /* 0x000fea0003800200 */
.L_x_6:
        /* <DEDUP_REMOVED lines=11> */
[----:B------:R-:W-:Y:S01]  /*0920*/  MOV R20, 0x0 ;  /* 0x0000000000147802 */ /* 0x000fe20000000f00 */
[----:B------:R-:W-:Y:S01]  /*0930*/  IMAD.MOV.U32 R21, RZ, RZ, 0x3fd80000 ;  /* 0x3fd80000ff157424 */ /* 0x000fe200078e00ff */
        /* <DEDUP_REMOVED lines=21> */
.L_x_9:
[----:B------:R-:W-:Y:S05]  /*0a90*/  BSYNC.RECONVERGENT B0 ;  /* 0x0000000000007941 */ /* 0x000fea0003800200 */
.L_x_8:
[----:B------:R-:W-:Y:S01]  /*0aa0*/  DMUL R6, R4, R4 ;  /* 0x0000000404067228 */ /* 0x000fe20000000000 */
[----:B------:R-:W-:Y:S01]  /*0ab0*/  UIADD3 UR8, UPT, UPT, UR8, 0x4, URZ ;  /* 0x0000000408087890 */ /* 0x000fe2000fffe0ff */
[----:B------:R-:W-:-:S03]  /*0ac0*/  IADD3 R26, P0, PT, R26, 0x60, RZ ;  /* 0x000000601a1a7810 */ /* 0x000fc60007f1e0ff */
[----:B------:R-:W-:Y:S01]  /*0ad0*/  UISETP.NE.AND UP0, UPT, UR8, URZ, UPT ;  /* 0x000000ff0800728c */ /* 0x000fe2000bf05270 */
[----:B------:R-:W-:Y:S02]  /*0ae0*/  IADD3.X R27, PT, PT, RZ, R27, RZ, P0, !PT ;  /* 0x0000001bff1b7210 */ /* 0x000fe400007fe4ff */
[----:B------:R-:W-:-:S08]  /*0af0*/  DMUL R6, R6, R4 ;  /* 0x0000000406067228 */ /* 0x000fd00000000000 */
[-C--:B------:R-:W-:Y:S02]  /*0b00*/  DFMA R12, R12, R6.reuse, R18 ;  /* 0x000000060c0c722b */ /* 0x080fe40000000012 */
[-C--:B------:R-:W-:Y:S02]  /*0b10*/  DFMA R10, R10, R6.reuse, R16 ;  /* 0x000000060a0a722b */ /* 0x080fe40000000010 */
[----:B------:R-:W-:Y:S01]  /*0b20*/  DFMA R20, R8, R6, R14 ;  /* 0x000000060814722b */ /* 0x000fe2000000000e */
[----:B------:R-:W-:Y:S10]  /*0b30*/  BRA.U UP0, `(.L_x_10) ;  /* 0xfffffff500bc7547 */ /* 0x000ff4000b83ffff */
.L_x_1:
[----:B------:R-:W-:-:S09]  /*0b40*/  UISETP.NE.AND UP0, UPT, UR6, URZ, UPT ;  /* 0x000000ff0600728c */ /* 0x000fd2000bf05270 */
[----:B------:R-:W-:Y:S05]  /*0b50*/  BRA.U !UP0, `(.L_x_0) ;  /* 0x0000000508d07547 */ /* 0x000fea000b800000 */
[----:B------:R-:W-:-:S09]  /*0b60*/  UISETP.NE.AND UP0, UPT, UR6, 0x1, UPT ;  /* 0x000000010600788c */ /* 0x000fd2000bf05270 */
[----:B------:R-:W-:Y:S05]  /*0b70*/  BRA.U !UP0, `(.L_x_11) ;  /* 0x0000000508247547 */ /* 0x000fea000b800000 */
[----:B------:R-:W0:Y:S02]  /*0b80*/  LDC.64 R26, c[0x0][0x388] ;  /* 0x0000e200ff1a7b82 */ /* 0x000e240000000a00 */
[----:B0-----:R-:W-:-:S05]  /*0b90*/  IMAD.WIDE.U32 R26, R0, 0x18, R26 ;  /* 0x00000018001a7825 */ /* 0x001fca00078e001a */
        /* <DEDUP_REMOVED lines=29> */
.L_x_13:
[----:B------:R-:W-:Y:S05]  /*0d70*/  BSYNC.RECONVERGENT B0 ;  /* 0x0000000000007941 */ /* 0x000fea0003800200 */
.L_x_12:
[----:B------:R-:W2:Y:S04]  /*0d80*/  LDG.E.64 R16, desc[UR10][R26.64+0x18] ;  /* 0x0000180a1a107981 */ /* 0x000ea8000c1e1b00 */
[----:B------:R-:W3:Y:S04]  /*0d90*/  LDG.E.64 R14, desc[UR10][R26.64+0x20] ;  /* 0x0000200a1a0e7981 */ /* 0x000ee8000c1e1b00 */
[----:B------:R-:W4:Y:S01]  /*0da0*/  LDG.E.64 R8, desc[UR10][R26.64+0x28] ;  /* 0x0000280a1a087981 */ /* 0x000f22000c1e1b00 */
[----:B------:R-:W-:Y:S01]  /*0db0*/  UMOV UR4, 0x6a3f9475 ;  /* 0x6a3f947500047882 */ /* 0x000fe20000000000 */
[----:B------:R-:W-:Y:S01]  /*0dc0*/  UMOV UR5, 0x20ca2fe7 ;  /* 0x20ca2fe700057882 */ /* 0x000fe20000000000 */
[-C--:B------:R-:W-:Y:S01]  /*0dd0*/  DMUL R36, R34, R34.reuse ;  /* 0x0000002222247228 */ /* 0x080fe20000000000 */
[----:B------:R-:W-:Y:S07]  /*0de0*/  BSSY.RECONVERGENT B0, `(.L_x_14) ;  /* 0x000001c000007945 */ /* 0x000fee0003800200 */
[----:B------:R-:W-:-:S08]  /*0df0*/  DMUL R34, R36, R34 ;  /* 0x0000002224227228 */ /* 0x000fd00000000000 */
[-C--:B------:R-:W-:Y:S02]  /*0e00*/  DFMA R12, R24, R34.reuse, R12 ;  /* 0x00000022180c722b */ /* 0x080fe4000000000c */
[-C--:B------:R-:W-:Y:S02]  /*0e10*/  DFMA R10, R22, R34.reuse, R10 ;  /* 0x00000022160a722b */ /* 0x080fe4000000000a */
[----:B------:R-:W-:Y:S02]  /*0e20*/  DFMA R20, R18, R34, R20 ;  /* 0x000000221214722b */ /* 0x000fe40000000014 */
[----:B--2---:R-:W-:Y:S02]  /*0e30*/  DADD R16, -R32, R16 ;  /* 0x0000000020107229 */ /* 0x004fe40000000110 */
[----:B---3--:R-:W-:-:S06]  /*0e40*/  DADD R14, -R30, R14 ;  /* 0x000000001e0e7229 */ /* 0x008fcc000000010e */
[----:B------:R-:W-:Y:S02]  /*0e50*/  DFMA R4, R16, R16, UR4 ;  /* 0x0000000410047e2b */ /* 0x000fe40008000010 */
[----:B----4-:R-:W-:-:S06]  /*0e60*/  DADD R8, -R28, R8 ;  /* 0x000000001c087229 */ /* 0x010fcc0000000108 */
[----:B------:R-:W-:-:S08]  /*0e70*/  DFMA R4, R14, R14, R4 ;  /* 0x0000000e0e04722b */ /* 0x000fd00000000004 */
[----:B------:R-:W-:Y:S01]  /*0e80*/  DFMA R6, R8, R8, R4 ;  /* 0x000000080806722b */ /* 0x000fe20000000004 */
[----:B------:R-:W-:-:S05]  /*0e90*/  IMAD.MOV.U32 R4, RZ, RZ, RZ ;  /* 0x000000ffff047224 */ /* 0x000fca00078e00ff */
[----:B------:R-:W0:Y:S04]  /*0ea0*/  MUFU.RSQ64H R5, R7 ;  /* 0x0000000700057308 */ /* 0x000e280000001c00 */
[----:B------:R-:W-:-:S05]  /*0eb0*/  VIADD R3, R7, 0xfff00000 ;  /* 0xfff0000007037836 */ /* 0x000fca0000000000 */
[----:B------:R-:W-:Y:S01]  /*0ec0*/  ISETP.GE.U32.AND P0, PT, R3, 0x7fe00000, PT ;  /* 0x7fe000000300780c */ /* 0x000fe20003f06070 */
[----:B0-----:R-:W-:-:S08]  /*0ed0*/  DMUL R24, R4, R4 ;  /* 0x0000000404187228 */ /* 0x001fd00000000000 */
[----:B------:R-:W-:Y:S01]  /*0ee0*/  DFMA R22, R6, -R24, 1 ;  /* 0x3ff000000616742b */ /* 0x000fe20000000818 */
[----:B------:R-:W-:Y:S01]  /*0ef0*/  MOV R24, 0x0 ;  /* 0x0000000000187802 */ /* 0x000fe20000000f00 */
[----:B------:R-:W-:-:S06]  /*0f00*/  IMAD.MOV.U32 R25, RZ, RZ, 0x3fd80000 ;  /* 0x3fd80000ff197424 */ /* 0x000fcc00078e00ff */
        /* <DEDUP_REMOVED lines=9> */
.L_x_15:
[----:B------:R-:W-:Y:S05]  /*0fa0*/  BSYNC.RECONVERGENT B0 ;  /* 0x0000000000007941 */ /* 0x000fea0003800200 */
.L_x_14:
[----:B------:R-:W-:Y:S01]  /*0fb0*/  DMUL R6, R4, R4 ;  /* 0x0000000404067228 */ /* 0x000fe20000000000 */
[----:B------:R-:W-:-:S07]  /*0fc0*/  IADD3 R0, PT, PT, R0, 0x2, RZ ;  /* 0x0000000200007810 */ /* 0x000fce0007ffe0ff */
[----:B------:R-:W-:-:S08]  /*0fd0*/  DMUL R6, R6, R4 ;  /* 0x0000000406067228 */ /* 0x000fd00000000000 */
[-C--:B------:R-:W-:Y:S02]  /*0fe0*/  DFMA R12, R16, R6.reuse, R12 ;  /* 0x00000006100c722b */ /* 0x080fe4000000000c */
[-C--:B------:R-:W-:Y:S02]  /*0ff0*/  DFMA R10, R14, R6.reuse, R10 ;  /* 0x000000060e0a722b */ /* 0x080fe4000000000a */
[----:B------:R-:W-:-:S11]  /*1000*/  DFMA R20, R8, R6, R20 ;  /* 0x000000060814722b */ /* 0x000fd60000000014 */
.L_x_11:
[----:B------:R-:W0:Y:S02]  /*1010*/  LDCU UR4, c[0x0][0x380] ;  /* 0x00007000ff0477ac */ /* 0x000e240008000800 */
[----:B0-----:R-:W-:-:S04]  /*1020*/  ULOP3.LUT UR4, UR4, 0x1, URZ, 0xc0, !UPT ;  /* 0x0000000104047892 */ /* 0x001fc8000f8ec0ff */
[----:B------:R-:W-:-:S09]  /*1030*/  UISETP.NE.U32.AND UP0, UPT, UR4, 0x1, UPT ;  /* 0x000000010400788c */ /* 0x000fd2000bf05070 */
[----:B------:R-:W-:Y:S05]  /*1040*/  BRA.U UP0, `(.L_x_0) ;  /* 0x0000000100947547 */ /* 0x000fea000b800000 */
[----:B------:R-:W0:Y:S02]  /*1050*/  LDC.64 R4, c[0x0][0x388] ;  /* 0x0000e200ff047b82 */ /* 0x000e240000000a00 */
[----:B0-----:R-:W-:-:S05]  /*1060*/  IMAD.WIDE.U32 R4, R0, 0x18, R4 ;  /* 0x0000001800047825 */ /* 0x001fca00078e0004 */
[----:B------:R-:W2:Y:S04]  /*1070*/  LDG.E.64 R6, desc[UR10][R4.64] ;  /* 0x0000000a04067981 */ /* 0x000ea8000c1e1b00 */
[----:B------:R-:W3:Y:S04]  /*1080*/  LDG.E.64 R8, desc[UR10][R4.64+0x8] ;  /* 0x0000080a04087981 */ /* 0x000ee8000c1e1b00 */
[----:B------:R0:W4:Y:S01]  /*1090*/  LDG.E.64 R14, desc[UR10][R4.64+0x10] ;  /* 0x0000100a040e7981 */ /* 0x000122000c1e1b00 */
[----:B------:R-:W-:Y:S01]  /*10a0*/  UMOV UR4, 0x6a3f9475 ;  /* 0x6a3f947500047882 */ /* 0x000fe20000000000 */
[----:B------:R-:W-:Y:S01]  /*10b0*/  UMOV UR5, 0x20ca2fe7 ;  /* 0x20ca2fe700057882 */ /* 0x000fe20000000000 */
[----:B------:R-:W-:Y:S01]  /*10c0*/  BSSY.RECONVERGENT B0, `(.L_x_16) ;  /* 0x0000018000007945 */ /* 0x000fe20003800200 */
[----:B0-----:R-:W-:Y:S01]  /*10d0*/  IMAD.MOV.U32 R4, RZ, RZ, 0x0 ;  /* 0x00000000ff047424 */ /* 0x001fe200078e00ff */
[----:B------:R-:W-:Y:S01]  /*10e0*/  MOV R5, 0x3fd80000 ;  /* 0x3fd8000000057802 */ /* 0x000fe20000000f00 */
[----:B--2--5:R-:W-:-:S02]  /*10f0*/  DADD R32, -R32, R6 ;  /* 0x0000000020207229 */ /* 0x024fc40000000106 */
        /* <DEDUP_REMOVED lines=16> */
[----:B------:R-:W-:Y:S02]  /*1200*/  MOV R3, R15 ;  /* 0x0000000f00037202 */ /* 0x000fe40000000f00 */
[----:B------:R-:W-:-:S07]  /*1210*/  MOV R4, 0x1230 ;  /* 0x0000123000047802 */ /* 0x000fce0000000f00 */
[----:B------:R-:W-:Y:S05]  /*1220*/  CALL.REL.NOINC `($__internal_0_$__cuda_sm20_drsqrt_f64_slowpath_v2) ;  /* 0x0000000000347944 */ /* 0x000fea0003c00000 */
[----:B------:R-:W-:-:S07]  /*1230*/  IMAD.MOV.U32 R7, RZ, RZ, R3 ;  /* 0x000000ffff077224 */ /* 0x000fce00078e0003 */
.L_x_17:
[----:B------:R-:W-:Y:S05]  /*1240*/  BSYNC.RECONVERGENT B0 ;  /* 0x0000000000007941 */ /* 0x000fea0003800200 */
.L_x_16:
[----:B------:R-:W-:-:S08]  /*1250*/  DMUL R4, R6, R6 ;  /* 0x0000000606047228 */ /* 0x000fd00000000000 */
[----:B------:R-:W-:-:S08]  /*1260*/  DMUL R4, R4, R6 ;  /* 0x0000000604047228 */ /* 0x000fd00000000000 */
[-C--:B------:R-:W-:Y:S02]  /*1270*/  DFMA R12, R32, R4.reuse, R12 ;  /* 0x00000004200c722b */ /* 0x080fe4000000000c */
[-C--:B------:R-:W-:Y:S02]  /*1280*/  DFMA R10, R30, R4.reuse, R10 ;  /* 0x000000041e0a722b */ /* 0x080fe4000000000a */
[----:B------:R-:W-:-:S11]  /*1290*/  DFMA R20, R28, R4, R20 ;  /* 0x000000041c14722b */ /* 0x000fd60000000014 */
.L_x_0:
[----:B------:R-:W1:Y:S02]  /*12a0*/  LDC.64 R4, c[0x0][0x390] ;  /* 0x0000e400ff047b82 */ /* 0x000e640000000a00 */
[----:B-1----:R-:W-:-:S05]  /*12b0*/  IMAD.WIDE R2, R2, 0x18, R4 ;  /* 0x0000001802027825 */ /* 0x002fca00078e0204 */
[----:B0-----:R-:W-:Y:S04]  /*12c0*/  STG.E.64 desc[UR10][R2.64], R12 ;  /* 0x0000000c02007986 */ /* 0x001fe8000c101b0a */
[----:B------:R-:W-:Y:S04]  /*12d0*/  STG.E.64 desc[UR10][R2.64+0x8], R10 ;  /* 0x0000080a02007986 */ /* 0x000fe8000c101b0a */
[----:B------:R-:W-:Y:S01]  /*12e0*/  STG.E.64 desc[UR10][R2.64+0x10], R20 ;  /* 0x0000101402007986 */ /* 0x000fe2000c101b0a */
[----:B------:R-:W-:Y:S05]  /*12f0*/  EXIT ;  /* 0x000000000000794d */ /* 0x000fea0003800000 */
        .weak           $__internal_0_$__cuda_sm20_drsqrt_f64_slowpath_v2
        .type           $__internal_0_$__cuda_sm20_drsqrt_f64_slowpath_v2,@function
        .size           $__internal_0_$__cuda_sm20_drsqrt_f64_slowpath_v2,(.L_x_23 - $__internal_0_$__cuda_sm20_drsqrt_f64_slowpath_v2)
$__internal_0_$__cuda_sm20_drsqrt_f64_slowpath_v2:
[----:B------:R-:W-:Y:S01]  /*1300*/  IMAD.MOV.U32 R7, RZ, RZ, R3 ;  /* 0x000000ffff077224 */ /* 0x000fe200078e0003 */
[----:B------:R-:W-:Y:S01]  /*1310*/  BSSY.RECONVERGENT B1, `(.L_x_18) ;  /* 0x000001d000017945 */ /* 0x000fe20003800200 */
[----:B------:R-:W-:-:S04]  /*1320*/  LOP3.LUT R3, R3, 0x80000000, RZ, 0xc0, !PT ;  /* 0x8000000003037812 */ /* 0x000fc800078ec0ff */
[----:B------:R-:W-:-:S14]  /*1330*/  DSETP.NEU.AND P0, PT, R6, RZ, PT ;  /* 0x000000ff0600722a */ /* 0x000fdc0003f0d000 */
[----:B------:R-:W-:Y:S05]  /*1340*/  @!P0 BRA `(.L_x_19) ;  /* 0x00000000005c8947 */ /* 0x000fea0003800000 */
[----:B------:R-:W-:-:S14]  /*1350*/  DSETP.GTU.AND P0, PT, |R6|, +INF , PT ;  /* 0x7ff000000600742a */ /* 0x000fdc0003f0c200 */
[----:B------:R-:W-:Y:S05]  /*1360*/  @P0 BRA `(.L_x_20) ;  /* 0x00000000004c0947 */ /* 0x000fea0003800000 */
[----:B------:R-:W-:-:S13]  /*1370*/  ISETP.NE.AND P0, PT, R3, RZ, PT ;  /* 0x000000ff0300720c */ /* 0x000fda0003f05270 */
[----:B------:R-:W-:Y:S01]  /*1380*/  @P0 MOV R34, 0x0 ;  /* 0x0000000000220802 */ /* 0x000fe20000000f00 */
[----:B------:R-:W-:Y:S01]  /*1390*/  @P0 IMAD.MOV.U32 R35, RZ, RZ, -0x80000 ;  /* 0xfff80000ff230424 */ /* 0x000fe200078e00ff */
[----:B------:R-:W-:Y:S06]  /*13a0*/  @P0 BRA `(.L_x_21) ;  /* 0x00000000004c0947 */ /* 0x000fec0003800000 */
[----:B------:R-:W-:-:S14]  /*13b0*/  DSETP.NEU.AND P0, PT, |R6|, +INF , PT ;  /* 0x7ff000000600742a */ /* 0x000fdc0003f0d200 */
[----:B------:R-:W-:Y:S01]  /*13c0*/  @!P0 CS2R R34, SRZ ;  /* 0x0000000000228805 */ /* 0x000fe2000001ff00 */
[----:B------:R-:W-:Y:S06]  /*13d0*/  @!P0 BRA `(.L_x_21) ;  /* 0x0000000000408947 */ /* 0x000fec0003800000 */
[----:B------:R-:W-:Y:S01]  /*13e0*/  DMUL R6, R6, 1.80143985094819840000e+16 ;  /* 0x4350000006067828 */ /* 0x000fe20000000000 */
[----:B------:R-:W-:-:S05]  /*13f0*/  MOV R36, RZ ;  /* 0x000000ff00247202 */ /* 0x000fca0000000f00 */
[----:B------:R-:W0:Y:S02]  /*1400*/  MUFU.RSQ64H R37, R7 ;  /* 0x0000000700257308 */ /* 0x000e240000001c00 */
[----:B0-----:R-:W-:-:S08]  /*1410*/  DMUL R34, R36, R36 ;  /* 0x0000002424227228 */ /* 0x001fd00000000000 */
[----:B------:R-:W-:Y:S01]  /*1420*/  DFMA R34, R6, -R34, 1 ;  /* 0x3ff000000622742b */ /* 0x000fe20000000822 */
[----:B------:R-:W-:Y:S01]  /*1430*/  IMAD.MOV.U32 R6, RZ, RZ, 0x0 ;  /* 0x00000000ff067424 */ /* 0x000fe200078e00ff */
[----:B------:R-:W-:-:S06]  /*1440*/  MOV R7, 0x3fd80000 ;  /* 0x3fd8000000077802 */ /* 0x000fcc0000000f00 */
[----:B------:R-:W-:Y:S02]  /*1450*/  DFMA R6, R34, R6, 0.5 ;  /* 0x3fe000002206742b */ /* 0x000fe40000000006 */
[----:B------:R-:W-:-:S08]  /*1460*/  DMUL R34, R36, R34 ;  /* 0x0000002224227228 */ /* 0x000fd00000000000 */
[----:B------:R-:W-:-:S08]  /*1470*/  DFMA R34, R6, R34, R36 ;  /* 0x000000220622722b */ /* 0x000fd00000000024 */
[----:B------:R-:W-:Y:S01]  /*1480*/  DMUL R34, R34, 134217728 ;  /* 0x41a0000022227828 */ /* 0x000fe20000000000 */
[----:B------:R-:W-:Y:S10]  /*1490*/  BRA `(.L_x_21) ;  /* 0x0000000000107947 */ /* 0x000ff40003800000 */
.L_x_20:
[----:B------:R-:W-:Y:S01]  /*14a0*/  DADD R34, R6, R6 ;  /* 0x0000000006227229 */ /* 0x000fe20000000006 */
[----:B------:R-:W-:Y:S10]  /*14b0*/  BRA `(.L_x_21) ;  /* 0x0000000000087947 */ /* 0x000ff40003800000 */
.L_x_19:
[----:B------:R-:W-:Y:S01]  /*14c0*/  LOP3.LUT R35, R3, 0x7ff00000, RZ, 0xfc, !PT ;  /* 0x7ff0000003237812 */ /* 0x000fe200078efcff */
[----:B------:R-:W-:-:S07]  /*14d0*/  IMAD.MOV.U32 R34, RZ, RZ, RZ ;  /* 0x000000ffff227224 */ /* 0x000fce00078e00ff */
.L_x_21:
[----:B------:R-:W-:Y:S05]  /*14e0*/  BSYNC.RECONVERGENT B1 ;  /* 0x0000000000017941 */ /* 0x000fea0003800200 */
.L_x_18:
[----:B------:R-:W-:Y:S01]  /*14f0*/  HFMA2 R5, -RZ, RZ, 0, 0 ;  /* 0x00000000ff057431 */ /* 0x000fe200000001ff */
[----:B------:R-:W-:Y:S01]  /*1500*/  MOV R6, R34 ;  /* 0x0000002200067202 */ /* 0x000fe20000000f00 */
[----:B------:R-:W-:Y:S02]  /*1510*/  IMAD.MOV.U32 R3, RZ, RZ, R35 ;  /* 0x000000ffff037224 */ /* 0x000fe400078e0023 */
[----:B------:R-:W-:Y:S05]  /*1520*/  RET.REL.NODEC R4 `(_Z19computeForcesKerneliPK7double3PS_) ;  /* 0xffffffe804b47950 */ /* 0x000fea0003c3ffff */
.L_x_22:
[----:B------:R-:W-:-:S00]  /*1530*/  BRA `(.L_x_22) ;  /* 0xfffffffc00fc7947 */ /* 0x000fc0000383ffff */
[----:B------:R-:W-:-:S00]  /*1540*/  NOP ;  /* 0x0000000000007918 */ /* 0x000fc00000000000 */
        /* <DEDUP_REMOVED lines=11> */
.L_x_23:


//--------------------- .nv.shared.reserved.0     --------------------------
	.section	.nv.shared.reserved.0,"aw",@nobits
	.weak		__nv_reservedSMEM_offset_0_alias
	.size		__nv_reservedSMEM_offset_0_alias, 0, 64
	.other		__nv_reservedSMEM_offset_0_alias,@"STO_CUDA_RESERVED_SHARED STV_DEFAULT"
__nv_reservedSMEM_offset_0_alias:
	.zero		0
	.zero		64


//--------------------- .nv.constant0._Z19computeForcesKerneliPK7double3PS_ --------------------------
	.section	.nv.constant0._Z19computeForcesKerneliPK7double3PS_,"a",@progbits
	.sectionflags	@""
	.align	4
.nv.constant0._Z19computeForcesKerneliPK7double3PS_:
	.zero		920


//--------------------- SYMBOLS --------------------------

	.type		.nv.reservedSmem.offset0,@object
	.size		.nv.reservedSmem.offset0,0x4
